//
// Generated by NVIDIA NVVM Compiler
//
// Compiler Build ID: CL-36424714
// Cuda compilation tools, release 13.0, V13.0.88
// Based on NVVM 20.0.0
//

.version 9.0
.target sm_100
.address_size 64

	// .globl	_Z10sor_kernelPfS_i

.visible .entry _Z10sor_kernelPfS_i(
	.param .u64 .ptr .align 1 _Z10sor_kernelPfS_i_param_0,
	.param .u64 .ptr .align 1 _Z10sor_kernelPfS_i_param_1,
	.param .u32 _Z10sor_kernelPfS_i_param_2
)
{
	.reg .pred 	%p<9>;
	.reg .b32 	%r<26>;
	.reg .b32 	%f<73>;
	.reg .b64 	%rd<18>;

	ld.param.u64 	%rd6, [_Z10sor_kernelPfS_i_param_0];
	ld.param.u64 	%rd7, [_Z10sor_kernelPfS_i_param_1];
	ld.param.u32 	%r6, [_Z10sor_kernelPfS_i_param_2];
	mov.u32 	%r7, %ctaid.x;
	mov.u32 	%r8, %ntid.x;
	mov.u32 	%r9, %tid.x;
	mad.lo.s32 	%r10, %r7, %r8, %r9;
	mov.u32 	%r11, %ctaid.y;
	mov.u32 	%r12, %ntid.y;
	mov.u32 	%r13, %tid.y;
	mad.lo.s32 	%r14, %r11, %r12, %r13;
	setp.lt.s32 	%p1, %r10, 1;
	add.s32 	%r15, %r6, -1;
	setp.ge.s32 	%p2, %r10, %r15;
	or.pred  	%p3, %p1, %p2;
	setp.eq.s32 	%p4, %r14, 0;
	or.pred  	%p5, %p4, %p3;
	setp.ge.s32 	%p6, %r14, %r15;
	or.pred  	%p7, %p5, %p6;
	@%p7 bra 	$L__BB0_3;
	cvta.to.global.u64 	%rd8, %rd6;
	cvta.to.global.u64 	%rd9, %rd7;
	add.s32 	%r17, %r14, -1;
	mul.lo.s32 	%r18, %r6, %r17;
	add.s32 	%r19, %r18, %r10;
	mul.wide.s32 	%rd10, %r19, 4;
	add.s64 	%rd1, %rd8, %rd10;
	shl.b32 	%r20, %r6, 1;
	add.s32 	%r21, %r18, %r20;
	add.s32 	%r22, %r21, %r10;
	mul.wide.s32 	%rd11, %r22, 4;
	add.s64 	%rd2, %rd8, %rd11;
	sub.s32 	%r23, %r21, %r6;
	cvt.s64.s32 	%rd12, %r23;
	cvt.u64.u32 	%rd13, %r10;
	add.s64 	%rd14, %rd13, %rd12;
	shl.b64 	%rd15, %rd14, 2;
	add.s64 	%rd3, %rd8, %rd15;
	add.s32 	%r24, %r19, %r6;
	mul.wide.s32 	%rd16, %r24, 4;
	add.s64 	%rd4, %rd9, %rd16;
	mul.wide.s32 	%rd17, %r6, 4;
	add.s64 	%rd5, %rd1, %rd17;
	mov.b32 	%r25, 0;
$L__BB0_2:
	ld.global.f32 	%f1, [%rd1];
	ld.global.f32 	%f2, [%rd2];
	add.f32 	%f3, %f1, %f2;
	ld.global.f32 	%f4, [%rd3+-4];
	add.f32 	%f5, %f3, %f4;
	ld.global.f32 	%f6, [%rd3+4];
	add.f32 	%f7, %f5, %f6;
	mul.f32 	%f8, %f7, 0f3E800000;
	st.global.f32 	[%rd4], %f8;
	bar.sync 	0;
	ld.global.f32 	%f9, [%rd4];
	st.global.f32 	[%rd5], %f9;
	bar.sync 	0;
	ld.global.f32 	%f10, [%rd1];
	ld.global.f32 	%f11, [%rd2];
	add.f32 	%f12, %f10, %f11;
	ld.global.f32 	%f13, [%rd3+-4];
	add.f32 	%f14, %f12, %f13;
	ld.global.f32 	%f15, [%rd3+4];
	add.f32 	%f16, %f14, %f15;
	mul.f32 	%f17, %f16, 0f3E800000;
	st.global.f32 	[%rd4], %f17;
	bar.sync 	0;
	ld.global.f32 	%f18, [%rd4];
	st.global.f32 	[%rd5], %f18;
	bar.sync 	0;
	ld.global.f32 	%f19, [%rd1];
	ld.global.f32 	%f20, [%rd2];
	add.f32 	%f21, %f19, %f20;
	ld.global.f32 	%f22, [%rd3+-4];
	add.f32 	%f23, %f21, %f22;
	ld.global.f32 	%f24, [%rd3+4];
	add.f32 	%f25, %f23, %f24;
	mul.f32 	%f26, %f25, 0f3E800000;
	st.global.f32 	[%rd4], %f26;
	bar.sync 	0;
	ld.global.f32 	%f27, [%rd4];
	st.global.f32 	[%rd5], %f27;
	bar.sync 	0;
	ld.global.f32 	%f28, [%rd1];
	ld.global.f32 	%f29, [%rd2];
	add.f32 	%f30, %f28, %f29;
	ld.global.f32 	%f31, [%rd3+-4];
	add.f32 	%f32, %f30, %f31;
	ld.global.f32 	%f33, [%rd3+4];
	add.f32 	%f34, %f32, %f33;
	mul.f32 	%f35, %f34, 0f3E800000;
	st.global.f32 	[%rd4], %f35;
	bar.sync 	0;
	ld.global.f32 	%f36, [%rd4];
	st.global.f32 	[%rd5], %f36;
	bar.sync 	0;
	ld.global.f32 	%f37, [%rd1];
	ld.global.f32 	%f38, [%rd2];
	add.f32 	%f39, %f37, %f38;
	ld.global.f32 	%f40, [%rd3+-4];
	add.f32 	%f41, %f39, %f40;
	ld.global.f32 	%f42, [%rd3+4];
	add.f32 	%f43, %f41, %f42;
	mul.f32 	%f44, %f43, 0f3E800000;
	st.global.f32 	[%rd4], %f44;
	bar.sync 	0;
	ld.global.f32 	%f45, [%rd4];
	st.global.f32 	[%rd5], %f45;
	bar.sync 	0;
	ld.global.f32 	%f46, [%rd1];
	ld.global.f32 	%f47, [%rd2];
	add.f32 	%f48, %f46, %f47;
	ld.global.f32 	%f49, [%rd3+-4];
	add.f32 	%f50, %f48, %f49;
	ld.global.f32 	%f51, [%rd3+4];
	add.f32 	%f52, %f50, %f51;
	mul.f32 	%f53, %f52, 0f3E800000;
	st.global.f32 	[%rd4], %f53;
	bar.sync 	0;
	ld.global.f32 	%f54, [%rd4];
	st.global.f32 	[%rd5], %f54;
	bar.sync 	0;
	ld.global.f32 	%f55, [%rd1];
	ld.global.f32 	%f56, [%rd2];
	add.f32 	%f57, %f55, %f56;
	ld.global.f32 	%f58, [%rd3+-4];
	add.f32 	%f59, %f57, %f58;
	ld.global.f32 	%f60, [%rd3+4];
	add.f32 	%f61, %f59, %f60;
	mul.f32 	%f62, %f61, 0f3E800000;
	st.global.f32 	[%rd4], %f62;
	bar.sync 	0;
	ld.global.f32 	%f63, [%rd4];
	st.global.f32 	[%rd5], %f63;
	bar.sync 	0;
	ld.global.f32 	%f64, [%rd1];
	ld.global.f32 	%f65, [%rd2];
	add.f32 	%f66, %f64, %f65;
	ld.global.f32 	%f67, [%rd3+-4];
	add.f32 	%f68, %f66, %f67;
	ld.global.f32 	%f69, [%rd3+4];
	add.f32 	%f70, %f68, %f69;
	mul.f32 	%f71, %f70, 0f3E800000;
	st.global.f32 	[%rd4], %f71;
	bar.sync 	0;
	ld.global.f32 	%f72, [%rd4];
	st.global.f32 	[%rd5], %f72;
	bar.sync 	0;
	add.s32 	%r25, %r25, 8;
	setp.ne.s32 	%p8, %r25, 2000;
	@%p8 bra 	$L__BB0_2;
$L__BB0_3:
	ret;

}


// ===== COMPILED SASS (sm_100) =====

	.target	sm_100

	.elftype	@"ET_EXEC"


//--------------------- .note.nv.tkinfo           --------------------------
	.section	.note.nv.tkinfo,"",@"SHT_NOTE"
	.sectionflags	@"SHF_NOTE_NV_TKINFO"
	.tkinfo
        /*0018*/ 	.word	0x00000002
        /*0030*/ 	.string	""
        /*0030*/ 	.string	"ptxas"
        /*0030*/ 	.string	"Cuda compilation tools, release 13.0, V13.0.88"
        /*0030*/ 	.string	"Build cuda_13.0.r13.0/compiler.36424714_0"
        /*0030*/ 	.string	"-arch sm_100 -m 64 "



//--------------------- .note.nv.cuinfo           --------------------------
	.section	.note.nv.cuinfo,"",@"SHT_NOTE"
	.sectionflags	@"SHF_NOTE_NV_CUINFO"
        /*0018*/ 	.short	0x0002
        /*001a*/ 	.short	0x0064
        /*001c*/ 	.short	0x0082
	.zero		2


//--------------------- .nv.info                  --------------------------
	.section	.nv.info,"",@"SHT_CUDA_INFO"
	.align	4


	//----- nvinfo : EIATTR_REGCOUNT
	.align		4
        /*0000*/ 	.byte	0x04, 0x2f
        /*0002*/ 	.short	(.L_1 - .L_0)
	.align		4
.L_0:
        /*0004*/ 	.word	index@(_Z10sor_kernelPfS_i)
        /*0008*/ 	.word	0x00000018


	//----- nvinfo : EIATTR_FRAME_SIZE
	.align		4
.L_1:
        /*000c*/ 	.byte	0x04, 0x11
        /*000e*/ 	.short	(.L_3 - .L_2)
	.align		4
.L_2:
        /*0010*/ 	.word	index@(_Z10sor_kernelPfS_i)
        /*0014*/ 	.word	0x00000000


	//----- nvinfo : EIATTR_MIN_STACK_SIZE
	.align		4
.L_3:
        /*0018*/ 	.byte	0x04, 0x12
        /*001a*/ 	.short	(.L_5 - .L_4)
	.align		4
.L_4:
        /*001c*/ 	.word	index@(_Z10sor_kernelPfS_i)
        /*0020*/ 	.word	0x00000000
.L_5:


//--------------------- .nv.compat                --------------------------
	.section	.nv.compat,"",@"SHT_CUDA_COMPAT_INFO"
	.align	4
        /*0000*/ 	.byte	0x02, 0x09, 0x00, 0x00, 0x02, 0x02, 0x01, 0x00, 0x02, 0x05, 0x05, 0x00, 0x03, 0x07, 0x01, 0x01
        /*0010*/ 	.byte	0x02, 0x03, 0x00, 0x00, 0x02, 0x06, 0x01, 0x00, 0x04, 0x0b, 0x08, 0x00, 0x09, 0x00, 0x00, 0x00
        /*0020*/ 	.byte	0x00, 0x00, 0x00, 0x00


//--------------------- .nv.info._Z10sor_kernelPfS_i --------------------------
	.section	.nv.info._Z10sor_kernelPfS_i,"",@"SHT_CUDA_INFO"
	.sectionflags	@""
	.align	4


	//----- nvinfo : EIATTR_CUDA_API_VERSION
	.align		4
        /*0000*/ 	.byte	0x04, 0x37
        /*0002*/ 	.short	(.L_7 - .L_6)
.L_6:
        /*0004*/ 	.word	0x00000082


	//----- nvinfo : EIATTR_KPARAM_INFO
	.align		4
.L_7:
        /*0008*/ 	.byte	0x04, 0x17
        /*000a*/ 	.short	(.L_9 - .L_8)
.L_8:
        /*000c*/ 	.word	0x00000000
        /*0010*/ 	.short	0x0002
        /*0012*/ 	.short	0x0010
        /*0014*/ 	.byte	0x00, 0xf0, 0x11, 0x00


	//----- nvinfo : EIATTR_KPARAM_INFO
	.align		4
.L_9:
        /*0018*/ 	.byte	0x04, 0x17
        /*001a*/ 	.short	(.L_11 - .L_10)
.L_10:
        /*001c*/ 	.word	0x00000000
        /*0020*/ 	.short	0x0001
        /*0022*/ 	.short	0x0008
        /*0024*/ 	.byte	0x00, 0xf5, 0x21, 0x00


	//----- nvinfo : EIATTR_KPARAM_INFO
	.align		4
.L_11:
        /*0028*/ 	.byte	0x04, 0x17
        /*002a*/ 	.short	(.L_13 - .L_12)
.L_12:
        /*002c*/ 	.word	0x00000000
        /*0030*/ 	.short	0x0000
        /*0032*/ 	.short	0x0000
        /*0034*/ 	.byte	0x00, 0xf5, 0x21, 0x00


	//----- nvinfo : EIATTR_SPARSE_MMA_MASK
	.align		4
.L_13:
        /*0038*/ 	.byte	0x03, 0x50
        /*003a*/ 	.short	0x0000


	//----- nvinfo : EIATTR_MAXREG_COUNT
	.align		4
        /*003c*/ 	.byte	0x03, 0x1b
        /*003e*/ 	.short	0x00ff


	//----- nvinfo : EIATTR_NUM_BARRIERS
	.align		4
        /*0040*/ 	.byte	0x02, 0x4c
        /*0042*/ 	.byte	0x01
	.zero		1


	//----- nvinfo : EIATTR_MERCURY_ISA_VERSION
	.align		4
        /*0044*/ 	.byte	0x03, 0x5f
        /*0046*/ 	.short	0x0101


	//----- nvinfo : EIATTR_VRC_CTA_INIT_COUNT
	.align		4
        /*0048*/ 	.byte	0x02, 0x4a
	.zero		1
	.zero		1


	//----- nvinfo : EIATTR_EXIT_INSTR_OFFSETS
	.align		4
        /*004c*/ 	.byte	0x04, 0x1c
        /*004e*/ 	.short	(.L_15 - .L_14)


	//   ....[0]....
.L_14:
        /*0050*/ 	.word	0x000000f0


	//   ....[1]....
        /*0054*/ 	.word	0x000008f0


	//----- nvinfo : EIATTR_CBANK_PARAM_SIZE
	.align		4
.L_15:
        /*0058*/ 	.byte	0x03, 0x19
        /*005a*/ 	.short	0x0014


	//----- nvinfo : EIATTR_PARAM_CBANK
	.align		4
        /*005c*/ 	.byte	0x04, 0x0a
        /*005e*/ 	.short	(.L_17 - .L_16)
	.align		4
.L_16:
        /*0060*/ 	.word	index@(.nv.constant0._Z10sor_kernelPfS_i)
        /*0064*/ 	.short	0x0380
        /*0066*/ 	.short	0x0014


	//----- nvinfo : EIATTR_SW_WAR
	.align		4
.L_17:
        /*0068*/ 	.byte	0x04, 0x36
        /*006a*/ 	.short	(.L_19 - .L_18)
.L_18:
        /*006c*/ 	.word	0x00000008
.L_19:


//--------------------- .nv.callgraph             --------------------------
	.section	.nv.callgraph,"",@"SHT_CUDA_CALLGRAPH"
	.align	4
	.sectionentsize	8
	.align		4
        /*0000*/ 	.word	0x00000000
	.align		4
        /*0004*/ 	.word	0xffffffff
	.align		4
        /*0008*/ 	.word	0x00000000
	.align		4
        /*000c*/ 	.word	0xfffffffe
	.align		4
        /*0010*/ 	.word	0x00000000
	.align		4
        /*0014*/ 	.word	0xfffffffd
	.align		4
        /*0018*/ 	.word	0x00000000
	.align		4
        /*001c*/ 	.word	0xfffffffc


//--------------------- .text._Z10sor_kernelPfS_i --------------------------
	.section	.text._Z10sor_kernelPfS_i,"ax",@progbits
	.align	128
        .global         _Z10sor_kernelPfS_i
        .type           _Z10sor_kernelPfS_i,@function
        .size           _Z10sor_kernelPfS_i,(.L_x_2 - _Z10sor_kernelPfS_i)
        .other          _Z10sor_kernelPfS_i,@"STO_CUDA_ENTRY STV_DEFAULT"
_Z10sor_kernelPfS_i:
.text._Z10sor_kernelPfS_i:
[----:B------:R-:W-:Y:S01]  /*0000*/  LDC R1, c[0x0][0x37c] ;  /* 0x0000df00ff017b82 */ /* 0x000fe20000000800 */
[----:B------:R-:W0:Y:S07]  /*0010*/  S2R R3, SR_TID.X ;  /* 0x0000000000037919 */ /* 0x000e2e0000002100 */
[----:B------:R-:W0:Y:S01]  /*0020*/  S2UR UR4, SR_CTAID.X ;  /* 0x00000000000479c3 */ /* 0x000e220000002500 */
[----:B------:R-:W1:Y:S07]  /*0030*/  S2R R5, SR_TID.Y ;  /* 0x0000000000057919 */ /* 0x000e6e0000002200 */
[----:B------:R-:W0:Y:S08]  /*0040*/  LDC R0, c[0x0][0x360] ;  /* 0x0000d800ff007b82 */ /* 0x000e300000000800 */
[----:B------:R-:W2:Y:S08]  /*0050*/  LDC R12, c[0x0][0x390] ;  /* 0x0000e400ff0c7b82 */ /* 0x000eb00000000800 */
[----:B------:R-:W1:Y:S08]  /*0060*/  S2UR UR5, SR_CTAID.Y ;  /* 0x00000000000579c3 */ /* 0x000e700000002600 */
[----:B------:R-:W1:Y:S01]  /*0070*/  LDC R2, c[0x0][0x364] ;  /* 0x0000d900ff027b82 */ /* 0x000e620000000800 */
[----:B0-----:R-:W-:Y:S01]  /*0080*/  IMAD R0, R0, UR4, R3 ;  /* 0x0000000400007c24 */ /* 0x001fe2000f8e0203 */
[----:B--2---:R-:W-:-:S04]  /*0090*/  IADD3 R3, PT, PT, R12, -0x1, RZ ;  /* 0xffffffff0c037810 */ /* 0x004fc80007ffe0ff */
[----:B------:R-:W-:-:S04]  /*00a0*/  ISETP.GE.AND P0, PT, R0, R3, PT ;  /* 0x000000030000720c */ /* 0x000fc80003f06270 */
[----:B------:R-:W-:Y:S01]  /*00b0*/  ISETP.LT.OR P0, PT, R0, 0x1, P0 ;  /* 0x000000010000780c */ /* 0x000fe20000701670 */
[----:B-1----:R-:W-:-:S05]  /*00c0*/  IMAD R2, R2, UR5, R5 ;  /* 0x0000000502027c24 */ /* 0x002fca000f8e0205 */
[----:B------:R-:W-:-:S04]  /*00d0*/  ISETP.EQ.OR P0, PT, R2, RZ, P0 ;  /* 0x000000ff0200720c */ /* 0x000fc80000702670 */
[----:B------:R-:W-:-:S13]  /*00e0*/  ISETP.GE.OR P0, PT, R2, R3, P0 ;  /* 0x000000030200720c */ /* 0x000fda0000706670 */
[----:B------:R-:W-:Y:S05]  /*00f0*/  @P0 EXIT ;  /* 0x000000000000094d */ /* 0x000fea0003800000 */
[----:B------:R-:W0:Y:S01]  /*0100*/  LDC.64 R6, c[0x0][0x380] ;  /* 0x0000e000ff067b82 */ /* 0x000e220000000a00 */
[----:B------:R-:W-:Y:S01]  /*0110*/  IADD3 R2, PT, PT, R2, -0x1, RZ ;  /* 0xffffffff02027810 */ /* 0x000fe20007ffe0ff */
[----:B------:R-:W1:Y:S04]  /*0120*/  LDCU.64 UR4, c[0x0][0x380] ;  /* 0x00007000ff0477ac */ /* 0x000e680008000a00 */
[----:B------:R-:W-:Y:S01]  /*0130*/  IMAD R3, R2, R12, RZ ;  /* 0x0000000c02037224 */ /* 0x000fe200078e02ff */
[----:B------:R-:W2:Y:S01]  /*0140*/  LDCU.64 UR6, c[0x0][0x358] ;  /* 0x00006b00ff0677ac */ /* 0x000ea20008000a00 */
[----:B------:R-:W3:Y:S03]  /*0150*/  LDC.64 R8, c[0x0][0x388] ;  /* 0x0000e200ff087b82 */ /* 0x000ee60000000a00 */
[----:B------:R-:W-:-:S02]  /*0160*/  LEA R5, R12, R3, 0x1 ;  /* 0x000000030c057211 */ /* 0x000fc400078e08ff */
[C---:B------:R-:W-:Y:S02]  /*0170*/  IADD3 R3, PT, PT, R0.reuse, R3, RZ ;  /* 0x0000000300037210 */ /* 0x040fe40007ffe0ff */
[-C--:B------:R-:W-:Y:S02]  /*0180*/  IADD3 R13, PT, PT, R5, -R12.reuse, RZ ;  /* 0x8000000c050d7210 */ /* 0x080fe40007ffe0ff */
[C---:B------:R-:W-:Y:S02]  /*0190*/  IADD3 R11, PT, PT, R0.reuse, R5, RZ ;  /* 0x00000005000b7210 */ /* 0x040fe40007ffe0ff */
[----:B------:R-:W-:Y:S02]  /*01a0*/  IADD3 R10, P0, PT, R0, R13, RZ ;  /* 0x0000000d000a7210 */ /* 0x000fe40007f1e0ff */
[----:B------:R-:W-:Y:S02]  /*01b0*/  IADD3 R15, PT, PT, R3, R12, RZ ;  /* 0x0000000c030f7210 */ /* 0x000fe40007ffe0ff */
[----:B------:R-:W-:Y:S01]  /*01c0*/  LEA.HI.X.SX32 R13, R13, RZ, 0x1, P0 ;  /* 0x000000ff0d0d7211 */ /* 0x000fe200000f0eff */
[----:B0-----:R-:W-:Y:S01]  /*01d0*/  IMAD.WIDE R4, R3, 0x4, R6 ;  /* 0x0000000403047825 */ /* 0x001fe200078e0206 */
[----:B-1----:R-:W-:Y:S01]  /*01e0*/  LEA R2, P0, R10, UR4, 0x2 ;  /* 0x000000040a027c11 */ /* 0x002fe2000f8010ff */
[----:B------:R-:W-:-:S02]  /*01f0*/  UMOV UR4, URZ ;  /* 0x000000ff00047c82 */ /* 0x000fc40008000000 */
[----:B------:R-:W-:Y:S01]  /*0200*/  IMAD.WIDE R6, R11, 0x4, R6 ;  /* 0x000000040b067825 */ /* 0x000fe200078e0206 */
[----:B------:R-:W-:-:S03]  /*0210*/  LEA.HI.X R3, R10, UR5, R13, 0x2, P0 ;  /* 0x000000050a037c11 */ /* 0x000fc600080f140d */
[----:B---3--:R-:W-:-:S04]  /*0220*/  IMAD.WIDE R8, R15, 0x4, R8 ;  /* 0x000000040f087825 */ /* 0x008fc800078e0208 */
[----:B--2---:R-:W-:-:S07]  /*0230*/  IMAD.WIDE R10, R12, 0x4, R4 ;  /* 0x000000040c0a7825 */ /* 0x004fce00078e0204 */
.L_x_0:
[----:B------:R-:W2:Y:S04]  /*0240*/  LDG.E R0, desc[UR6][R4.64] ;  /* 0x0000000604007981 */ /* 0x000ea8000c1e1900 */
[----:B0-----:R-:W2:Y:S04]  /*0250*/  LDG.E R13, desc[UR6][R6.64] ;  /* 0x00000006060d7981 */ /* 0x001ea8000c1e1900 */
[----:B------:R-:W3:Y:S04]  /*0260*/  LDG.E R15, desc[UR6][R2.64+-0x4] ;  /* 0xfffffc06020f7981 */ /* 0x000ee8000c1e1900 */
[----:B------:R-:W4:Y:S01]  /*0270*/  LDG.E R17, desc[UR6][R2.64+0x4] ;  /* 0x0000040602117981 */ /* 0x000f22000c1e1900 */
[----:B--2---:R-:W-:-:S04]  /*0280*/  FADD R0, R0, R13 ;  /* 0x0000000d00007221 */ /* 0x004fc80000000000 */
[----:B---3--:R-:W-:-:S04]  /*0290*/  FADD R0, R0, R15 ;  /* 0x0000000f00007221 */ /* 0x008fc80000000000 */
[----:B----4-:R-:W-:-:S04]  /*02a0*/  FADD R0, R0, R17 ;  /* 0x0000001100007221 */ /* 0x010fc80000000000 */
[----:B------:R-:W-:-:S05]  /*02b0*/  FMUL R13, R0, 0.25 ;  /* 0x3e800000000d7820 */ /* 0x000fca0000400000 */
[----:B------:R0:W-:Y:S01]  /*02c0*/  STG.E desc[UR6][R8.64], R13 ;  /* 0x0000000d08007986 */ /* 0x0001e2000c101906 */
[----:B------:R-:W-:Y:S06]  /*02d0*/  BAR.SYNC.DEFER_BLOCKING 0x0 ;  /* 0x0000000000007b1d */ /* 0x000fec0000010000 */
[----:B------:R-:W2:Y:S04]  /*02e0*/  LDG.E R15, desc[UR6][R8.64] ;  /* 0x00000006080f7981 */ /* 0x000ea8000c1e1900 */
[----:B--2---:R1:W-:Y:S01]  /*02f0*/  STG.E desc[UR6][R10.64], R15 ;  /* 0x0000000f0a007986 */ /* 0x0043e2000c101906 */
[----:B------:R-:W-:Y:S06]  /*0300*/  BAR.SYNC.DEFER_BLOCKING 0x0 ;  /* 0x0000000000007b1d */ /* 0x000fec0000010000 */
[----:B------:R-:W2:Y:S04]  /*0310*/  LDG.E R0, desc[UR6][R4.64] ;  /* 0x0000000604007981 */ /* 0x000ea8000c1e1900 */
[----:B------:R-:W2:Y:S04]  /*0320*/  LDG.E R17, desc[UR6][R6.64] ;  /* 0x0000000606117981 */ /* 0x000ea8000c1e1900 */
[----:B------:R-:W3:Y:S04]  /*0330*/  LDG.E R19, desc[UR6][R2.64+-0x4] ;  /* 0xfffffc0602137981 */ /* 0x000ee8000c1e1900 */
[----:B------:R-:W4:Y:S01]  /*0340*/  LDG.E R21, desc[UR6][R2.64+0x4] ;  /* 0x0000040602157981 */ /* 0x000f22000c1e1900 */
[----:B--2---:R-:W-:-:S04]  /*0350*/  FADD R0, R0, R17 ;  /* 0x0000001100007221 */ /* 0x004fc80000000000 */
[----:B---3--:R-:W-:-:S04]  /*0360*/  FADD R0, R0, R19 ;  /* 0x0000001300007221 */ /* 0x008fc80000000000 */
[----:B----4-:R-:W-:-:S04]  /*0370*/  FADD R0, R0, R21 ;  /* 0x0000001500007221 */ /* 0x010fc80000000000 */
[----:B0-----:R-:W-:-:S05]  /*0380*/  FMUL R13, R0, 0.25 ;  /* 0x3e800000000d7820 */ /* 0x001fca0000400000 */
[----:B------:R0:W-:Y:S01]  /*0390*/  STG.E desc[UR6][R8.64], R13 ;  /* 0x0000000d08007986 */ /* 0x0001e2000c101906 */
[----:B------:R-:W-:Y:S06]  /*03a0*/  BAR.SYNC.DEFER_BLOCKING 0x0 ;  /* 0x0000000000007b1d */ /* 0x000fec0000010000 */
[----:B-1----:R-:W2:Y:S04]  /*03b0*/  LDG.E R15, desc[UR6][R8.64] ;  /* 0x00000006080f7981 */ /* 0x002ea8000c1e1900 */
        /* <DEDUP_REMOVED lines=77> */
[----:B-1----:R-:W2:Y:S01]  /*0890*/  LDG.E R15, desc[UR6][R8.64] ;  /* 0x00000006080f7981 */ /* 0x002ea2000c1e1900 */
[----:B------:R-:W-:-:S04]  /*08a0*/  UIADD3 UR4, UPT, UPT, UR4, 0x8, URZ ;  /* 0x0000000804047890 */ /* 0x000fc8000fffe0ff */
[----:B------:R-:W-:Y:S01]  /*08b0*/  UISETP.NE.AND UP0, UPT, UR4, 0x7d0, UPT ;  /* 0x000007d00400788c */ /* 0x000fe2000bf05270 */
[----:B--2---:R0:W-:Y:S01]  /*08c0*/  STG.E desc[UR6][R10.64], R15 ;  /* 0x0000000f0a007986 */ /* 0x0041e2000c101906 */
[----:B------:R-:W-:Y:S07]  /*08d0*/  BAR.SYNC.DEFER_BLOCKING 0x0 ;  /* 0x0000000000007b1d */ /* 0x000fee0000010000 */
[----:B------:R-:W-:Y:S05]  /*08e0*/  BRA.U UP0, `(.L_x_0) ;  /* 0xfffffff900547547 */ /* 0x000fea000b83ffff */
[----:B------:R-:W-:Y:S05]  /*08f0*/  EXIT ;  /* 0x000000000000794d */ /* 0x000fea0003800000 */
.L_x_1:
[----:B------:R-:W-:-:S00]  /*0900*/  BRA `(.L_x_1) ;  /* 0xfffffffc00fc7947 */ /* 0x000fc0000383ffff */
[----:B------:R-:W-:-:S00]  /*0910*/  NOP ;  /* 0x0000000000007918 */ /* 0x000fc00000000000 */
        /* <DEDUP_REMOVED lines=14> */
.L_x_2:


//--------------------- .nv.shared.reserved.0     --------------------------
	.section	.nv.shared.reserved.0,"aw",@nobits
	.weak		__nv_reservedSMEM_offset_0_alias
	.size		__nv_reservedSMEM_offset_0_alias, 0, 64
	.other		__nv_reservedSMEM_offset_0_alias,@"STO_CUDA_RESERVED_SHARED STV_DEFAULT"
__nv_reservedSMEM_offset_0_alias:
	.zero		0
	.zero		64


//--------------------- .nv.constant0._Z10sor_kernelPfS_i --------------------------
	.section	.nv.constant0._Z10sor_kernelPfS_i,"a",@progbits
	.sectionflags	@""
	.align	4
.nv.constant0._Z10sor_kernelPfS_i:
	.zero		916


//--------------------- SYMBOLS --------------------------

	.type		.nv.reservedSmem.offset0,@object
	.size		.nv.reservedSmem.offset0,0x4
